//
// Generated by NVIDIA NVVM Compiler
//
// Compiler Build ID: CL-36424714
// Cuda compilation tools, release 13.0, V13.0.88
// Based on NVVM 20.0.0
//

.version 9.0
.target sm_100
.address_size 64

	// .globl	_Z14transposeNaivePiS_

.visible .entry _Z14transposeNaivePiS_(
	.param .u64 .ptr .align 1 _Z14transposeNaivePiS__param_0,
	.param .u64 .ptr .align 1 _Z14transposeNaivePiS__param_1
)
{
	.reg .pred 	%p<3>;
	.reg .b32 	%r<27>;
	.reg .b64 	%rd<9>;

	ld.param.u64 	%rd3, [_Z14transposeNaivePiS__param_0];
	ld.param.u64 	%rd4, [_Z14transposeNaivePiS__param_1];
	mov.u32 	%r8, %tid.x;
	mov.u32 	%r1, %ntid.x;
	mov.u32 	%r9, %tid.y;
	mov.u32 	%r2, %ntid.y;
	mov.u32 	%r10, %ctaid.x;
	mov.u32 	%r3, %nctaid.x;
	mov.u32 	%r11, %ctaid.y;
	mad.lo.s32 	%r12, %r11, %r3, %r10;
	mad.lo.s32 	%r13, %r12, %r2, %r9;
	mad.lo.s32 	%r26, %r13, %r1, %r8;
	setp.gt.s32 	%p1, %r26, 1048575;
	@%p1 bra 	$L__BB0_3;
	mov.u32 	%r14, %nctaid.y;
	mul.lo.s32 	%r15, %r3, %r14;
	mul.lo.s32 	%r16, %r15, %r1;
	mul.lo.s32 	%r5, %r16, %r2;
	cvta.to.global.u64 	%rd1, %rd3;
	cvta.to.global.u64 	%rd2, %rd4;
$L__BB0_2:
	shr.s32 	%r17, %r26, 31;
	shr.u32 	%r18, %r17, 22;
	add.s32 	%r19, %r26, %r18;
	shr.s32 	%r20, %r19, 10;
	and.b32  	%r21, %r19, 4193280;
	sub.s32 	%r22, %r26, %r21;
	mul.wide.s32 	%rd5, %r26, 4;
	add.s64 	%rd6, %rd1, %rd5;
	ld.global.u32 	%r23, [%rd6];
	shl.b32 	%r24, %r22, 10;
	add.s32 	%r25, %r24, %r20;
	mul.wide.s32 	%rd7, %r25, 4;
	add.s64 	%rd8, %rd2, %rd7;
	st.global.u32 	[%rd8], %r23;
	add.s32 	%r26, %r26, %r5;
	setp.lt.s32 	%p2, %r26, 1048576;
	@%p2 bra 	$L__BB0_2;
$L__BB0_3:
	ret;

}
	// .globl	_Z7mat_mulPiS_S_
.visible .entry _Z7mat_mulPiS_S_(
	.param .u64 .ptr .align 1 _Z7mat_mulPiS_S__param_0,
	.param .u64 .ptr .align 1 _Z7mat_mulPiS_S__param_1,
	.param .u64 .ptr .align 1 _Z7mat_mulPiS_S__param_2
)
{
	.reg .pred 	%p<4>;
	.reg .b32 	%r<78>;
	.reg .b64 	%rd<24>;

	ld.param.u64 	%rd11, [_Z7mat_mulPiS_S__param_0];
	ld.param.u64 	%rd12, [_Z7mat_mulPiS_S__param_1];
	ld.param.u64 	%rd13, [_Z7mat_mulPiS_S__param_2];
	mov.u32 	%r13, %tid.x;
	mov.u32 	%r1, %ntid.x;
	mov.u32 	%r14, %tid.y;
	mov.u32 	%r2, %ntid.y;
	mov.u32 	%r15, %ctaid.x;
	mov.u32 	%r3, %nctaid.x;
	mov.u32 	%r16, %ctaid.y;
	mad.lo.s32 	%r17, %r16, %r3, %r15;
	mad.lo.s32 	%r18, %r17, %r2, %r14;
	mad.lo.s32 	%r75, %r18, %r1, %r13;
	setp.gt.s32 	%p1, %r75, 1048575;
	@%p1 bra 	$L__BB1_5;
	mov.u32 	%r19, %nctaid.y;
	mul.lo.s32 	%r20, %r3, %r19;
	mul.lo.s32 	%r21, %r20, %r1;
	mul.lo.s32 	%r5, %r21, %r2;
	cvta.to.global.u64 	%rd14, %rd11;
	add.s64 	%rd1, %rd14, 32;
	cvta.to.global.u64 	%rd15, %rd12;
	add.s64 	%rd2, %rd15, 32;
	cvta.to.global.u64 	%rd3, %rd13;
$L__BB1_2:
	shr.s32 	%r23, %r75, 31;
	shr.u32 	%r24, %r23, 22;
	add.s32 	%r25, %r75, %r24;
	and.b32  	%r26, %r25, -1024;
	sub.s32 	%r7, %r75, %r26;
	cvt.s64.s32 	%rd4, %r26;
	shl.b32 	%r27, %r7, 10;
	mul.wide.s32 	%rd16, %r26, 4;
	add.s64 	%rd23, %rd1, %rd16;
	mul.wide.s32 	%rd17, %r27, 4;
	add.s64 	%rd22, %rd2, %rd17;
	mov.b32 	%r76, 0;
	mov.u32 	%r77, %r76;
$L__BB1_3:
	ld.global.u32 	%r28, [%rd23+-32];
	ld.global.u32 	%r29, [%rd22+-32];
	mad.lo.s32 	%r30, %r29, %r28, %r77;
	ld.global.u32 	%r31, [%rd23+-28];
	ld.global.u32 	%r32, [%rd22+-28];
	mad.lo.s32 	%r33, %r32, %r31, %r30;
	ld.global.u32 	%r34, [%rd23+-24];
	ld.global.u32 	%r35, [%rd22+-24];
	mad.lo.s32 	%r36, %r35, %r34, %r33;
	ld.global.u32 	%r37, [%rd23+-20];
	ld.global.u32 	%r38, [%rd22+-20];
	mad.lo.s32 	%r39, %r38, %r37, %r36;
	ld.global.u32 	%r40, [%rd23+-16];
	ld.global.u32 	%r41, [%rd22+-16];
	mad.lo.s32 	%r42, %r41, %r40, %r39;
	ld.global.u32 	%r43, [%rd23+-12];
	ld.global.u32 	%r44, [%rd22+-12];
	mad.lo.s32 	%r45, %r44, %r43, %r42;
	ld.global.u32 	%r46, [%rd23+-8];
	ld.global.u32 	%r47, [%rd22+-8];
	mad.lo.s32 	%r48, %r47, %r46, %r45;
	ld.global.u32 	%r49, [%rd23+-4];
	ld.global.u32 	%r50, [%rd22+-4];
	mad.lo.s32 	%r51, %r50, %r49, %r48;
	ld.global.u32 	%r52, [%rd23];
	ld.global.u32 	%r53, [%rd22];
	mad.lo.s32 	%r54, %r53, %r52, %r51;
	ld.global.u32 	%r55, [%rd23+4];
	ld.global.u32 	%r56, [%rd22+4];
	mad.lo.s32 	%r57, %r56, %r55, %r54;
	ld.global.u32 	%r58, [%rd23+8];
	ld.global.u32 	%r59, [%rd22+8];
	mad.lo.s32 	%r60, %r59, %r58, %r57;
	ld.global.u32 	%r61, [%rd23+12];
	ld.global.u32 	%r62, [%rd22+12];
	mad.lo.s32 	%r63, %r62, %r61, %r60;
	ld.global.u32 	%r64, [%rd23+16];
	ld.global.u32 	%r65, [%rd22+16];
	mad.lo.s32 	%r66, %r65, %r64, %r63;
	ld.global.u32 	%r67, [%rd23+20];
	ld.global.u32 	%r68, [%rd22+20];
	mad.lo.s32 	%r69, %r68, %r67, %r66;
	ld.global.u32 	%r70, [%rd23+24];
	ld.global.u32 	%r71, [%rd22+24];
	mad.lo.s32 	%r72, %r71, %r70, %r69;
	ld.global.u32 	%r73, [%rd23+28];
	ld.global.u32 	%r74, [%rd22+28];
	mad.lo.s32 	%r77, %r74, %r73, %r72;
	add.s32 	%r76, %r76, 16;
	add.s64 	%rd23, %rd23, 64;
	add.s64 	%rd22, %rd22, 64;
	setp.ne.s32 	%p2, %r76, 1024;
	@%p2 bra 	$L__BB1_3;
	cvt.s64.s32 	%rd18, %r7;
	add.s64 	%rd19, %rd4, %rd18;
	shl.b64 	%rd20, %rd19, 2;
	add.s64 	%rd21, %rd3, %rd20;
	st.global.u32 	[%rd21], %r77;
	add.s32 	%r75, %r75, %r5;
	setp.lt.s32 	%p3, %r75, 1048576;
	@%p3 bra 	$L__BB1_2;
$L__BB1_5:
	ret;

}


// ===== COMPILED SASS (sm_100) =====

	.target	sm_100

	.elftype	@"ET_EXEC"


//--------------------- .note.nv.tkinfo           --------------------------
	.section	.note.nv.tkinfo,"",@"SHT_NOTE"
	.sectionflags	@"SHF_NOTE_NV_TKINFO"
	.tkinfo
        /*0018*/ 	.word	0x00000002
        /*0030*/ 	.string	""
        /*0030*/ 	.string	"ptxas"
        /*0030*/ 	.string	"Cuda compilation tools, release 13.0, V13.0.88"
        /*0030*/ 	.string	"Build cuda_13.0.r13.0/compiler.36424714_0"
        /*0030*/ 	.string	"-arch sm_100 -m 64 "



//--------------------- .note.nv.cuinfo           --------------------------
	.section	.note.nv.cuinfo,"",@"SHT_NOTE"
	.sectionflags	@"SHF_NOTE_NV_CUINFO"
        /*0018*/ 	.short	0x0002
        /*001a*/ 	.short	0x0064
        /*001c*/ 	.short	0x0082
	.zero		2


//--------------------- .nv.info                  --------------------------
	.section	.nv.info,"",@"SHT_CUDA_INFO"
	.align	4


	//----- nvinfo : EIATTR_REGCOUNT
	.align		4
        /*0000*/ 	.byte	0x04, 0x2f
        /*0002*/ 	.short	(.L_1 - .L_0)
	.align		4
.L_0:
        /*0004*/ 	.word	index@(_Z14transposeNaivePiS_)
        /*0008*/ 	.word	0x00000010


	//----- nvinfo : EIATTR_FRAME_SIZE
	.align		4
.L_1:
        /*000c*/ 	.byte	0x04, 0x11
        /*000e*/ 	.short	(.L_3 - .L_2)
	.align		4
.L_2:
        /*0010*/ 	.word	index@(_Z14transposeNaivePiS_)
        /*0014*/ 	.word	0x00000000


	//----- nvinfo : EIATTR_REGCOUNT
	.align		4
.L_3:
        /*0018*/ 	.byte	0x04, 0x2f
        /*001a*/ 	.short	(.L_5 - .L_4)
	.align		4
.L_4:
        /*001c*/ 	.word	index@(_Z7mat_mulPiS_S_)
        /*0020*/ 	.word	0x0000001c


	//----- nvinfo : EIATTR_FRAME_SIZE
	.align		4
.L_5:
        /*0024*/ 	.byte	0x04, 0x11
        /*0026*/ 	.short	(.L_7 - .L_6)
	.align		4
.L_6:
        /*0028*/ 	.word	index@(_Z7mat_mulPiS_S_)
        /*002c*/ 	.word	0x00000000


	//----- nvinfo : EIATTR_MIN_STACK_SIZE
	.align		4
.L_7:
        /*0030*/ 	.byte	0x04, 0x12
        /*0032*/ 	.short	(.L_9 - .L_8)
	.align		4
.L_8:
        /*0034*/ 	.word	index@(_Z7mat_mulPiS_S_)
        /*0038*/ 	.word	0x00000000


	//----- nvinfo : EIATTR_MIN_STACK_SIZE
	.align		4
.L_9:
        /*003c*/ 	.byte	0x04, 0x12
        /*003e*/ 	.short	(.L_11 - .L_10)
	.align		4
.L_10:
        /*0040*/ 	.word	index@(_Z14transposeNaivePiS_)
        /*0044*/ 	.word	0x00000000
.L_11:


//--------------------- .nv.compat                --------------------------
	.section	.nv.compat,"",@"SHT_CUDA_COMPAT_INFO"
	.align	4
        /*0000*/ 	.byte	0x02, 0x09, 0x00, 0x00, 0x02, 0x02, 0x01, 0x00, 0x02, 0x05, 0x05, 0x00, 0x03, 0x07, 0x01, 0x01
        /*0010*/ 	.byte	0x02, 0x03, 0x00, 0x00, 0x02, 0x06, 0x01, 0x00, 0x04, 0x0b, 0x08, 0x00, 0x09, 0x00, 0x00, 0x00
        /*0020*/ 	.byte	0x00, 0x00, 0x00, 0x00


//--------------------- .nv.info._Z7mat_mulPiS_S_ --------------------------
	.section	.nv.info._Z7mat_mulPiS_S_,"",@"SHT_CUDA_INFO"
	.sectionflags	@""
	.align	4


	//----- nvinfo : EIATTR_CUDA_API_VERSION
	.align		4
        /*0000*/ 	.byte	0x04, 0x37
        /*0002*/ 	.short	(.L_13 - .L_12)
.L_12:
        /*0004*/ 	.word	0x00000082


	//----- nvinfo : EIATTR_KPARAM_INFO
	.align		4
.L_13:
        /*0008*/ 	.byte	0x04, 0x17
        /*000a*/ 	.short	(.L_15 - .L_14)
.L_14:
        /*000c*/ 	.word	0x00000000
        /*0010*/ 	.short	0x0002
        /*0012*/ 	.short	0x0010
        /*0014*/ 	.byte	0x00, 0xf5, 0x21, 0x00


	//----- nvinfo : EIATTR_KPARAM_INFO
	.align		4
.L_15:
        /*0018*/ 	.byte	0x04, 0x17
        /*001a*/ 	.short	(.L_17 - .L_16)
.L_16:
        /*001c*/ 	.word	0x00000000
        /*0020*/ 	.short	0x0001
        /*0022*/ 	.short	0x0008
        /*0024*/ 	.byte	0x00, 0xf5, 0x21, 0x00


	//----- nvinfo : EIATTR_KPARAM_INFO
	.align		4
.L_17:
        /*0028*/ 	.byte	0x04, 0x17
        /*002a*/ 	.short	(.L_19 - .L_18)
.L_18:
        /*002c*/ 	.word	0x00000000
        /*0030*/ 	.short	0x0000
        /*0032*/ 	.short	0x0000
        /*0034*/ 	.byte	0x00, 0xf5, 0x21, 0x00


	//----- nvinfo : EIATTR_SPARSE_MMA_MASK
	.align		4
.L_19:
        /*0038*/ 	.byte	0x03, 0x50
        /*003a*/ 	.short	0x0000


	//----- nvinfo : EIATTR_MAXREG_COUNT
	.align		4
        /*003c*/ 	.byte	0x03, 0x1b
        /*003e*/ 	.short	0x00ff


	//----- nvinfo : EIATTR_MERCURY_ISA_VERSION
	.align		4
        /*0040*/ 	.byte	0x03, 0x5f
        /*0042*/ 	.short	0x0101


	//----- nvinfo : EIATTR_VRC_CTA_INIT_COUNT
	.align		4
        /*0044*/ 	.byte	0x02, 0x4a
	.zero		1
	.zero		1


	//----- nvinfo : EIATTR_EXIT_INSTR_OFFSETS
	.align		4
        /*0048*/ 	.byte	0x04, 0x1c
        /*004a*/ 	.short	(.L_21 - .L_20)


	//   ....[0]....
.L_20:
        /*004c*/ 	.word	0x000000c0


	//   ....[1]....
        /*0050*/ 	.word	0x000006b0


	//----- nvinfo : EIATTR_CRS_STACK_SIZE
	.align		4
.L_21:
        /*0054*/ 	.byte	0x04, 0x1e
        /*0056*/ 	.short	(.L_23 - .L_22)
.L_22:
        /*0058*/ 	.word	0x00000000


	//----- nvinfo : EIATTR_CBANK_PARAM_SIZE
	.align		4
.L_23:
        /*005c*/ 	.byte	0x03, 0x19
        /*005e*/ 	.short	0x0018


	//----- nvinfo : EIATTR_PARAM_CBANK
	.align		4
        /*0060*/ 	.byte	0x04, 0x0a
        /*0062*/ 	.short	(.L_25 - .L_24)
	.align		4
.L_24:
        /*0064*/ 	.word	index@(.nv.constant0._Z7mat_mulPiS_S_)
        /*0068*/ 	.short	0x0380
        /*006a*/ 	.short	0x0018


	//----- nvinfo : EIATTR_SW_WAR
	.align		4
.L_25:
        /*006c*/ 	.byte	0x04, 0x36
        /*006e*/ 	.short	(.L_27 - .L_26)
.L_26:
        /*0070*/ 	.word	0x00000008
.L_27:


//--------------------- .nv.info._Z14transposeNaivePiS_ --------------------------
	.section	.nv.info._Z14transposeNaivePiS_,"",@"SHT_CUDA_INFO"
	.sectionflags	@""
	.align	4


	//----- nvinfo : EIATTR_CUDA_API_VERSION
	.align		4
        /*0000*/ 	.byte	0x04, 0x37
        /*0002*/ 	.short	(.L_29 - .L_28)
.L_28:
        /*0004*/ 	.word	0x00000082


	//----- nvinfo : EIATTR_KPARAM_INFO
	.align		4
.L_29:
        /*0008*/ 	.byte	0x04, 0x17
        /*000a*/ 	.short	(.L_31 - .L_30)
.L_30:
        /*000c*/ 	.word	0x00000000
        /*0010*/ 	.short	0x0001
        /*0012*/ 	.short	0x0008
        /*0014*/ 	.byte	0x00, 0xf5, 0x21, 0x00


	//----- nvinfo : EIATTR_KPARAM_INFO
	.align		4
.L_31:
        /*0018*/ 	.byte	0x04, 0x17
        /*001a*/ 	.short	(.L_33 - .L_32)
.L_32:
        /*001c*/ 	.word	0x00000000
        /*0020*/ 	.short	0x0000
        /*0022*/ 	.short	0x0000
        /*0024*/ 	.byte	0x00, 0xf5, 0x21, 0x00


	//----- nvinfo : EIATTR_SPARSE_MMA_MASK
	.align		4
.L_33:
        /*0028*/ 	.byte	0x03, 0x50
        /*002a*/ 	.short	0x0000


	//----- nvinfo : EIATTR_MAXREG_COUNT
	.align		4
        /*002c*/ 	.byte	0x03, 0x1b
        /*002e*/ 	.short	0x00ff


	//----- nvinfo : EIATTR_MERCURY_ISA_VERSION
	.align		4
        /*0030*/ 	.byte	0x03, 0x5f
        /*0032*/ 	.short	0x0101


	//----- nvinfo : EIATTR_VRC_CTA_INIT_COUNT
	.align		4
        /*0034*/ 	.byte	0x02, 0x4a
	.zero		1
	.zero		1


	//----- nvinfo : EIATTR_EXIT_INSTR_OFFSETS
	.align		4
        /*0038*/ 	.byte	0x04, 0x1c
        /*003a*/ 	.short	(.L_35 - .L_34)


	//   ....[0]....
.L_34:
        /*003c*/ 	.word	0x000000c0


	//   ....[1]....
        /*0040*/ 	.word	0x00000210


	//----- nvinfo : EIATTR_CRS_STACK_SIZE
	.align		4
.L_35:
        /*0044*/ 	.byte	0x04, 0x1e
        /*0046*/ 	.short	(.L_37 - .L_36)
.L_36:
        /*0048*/ 	.word	0x00000000


	//----- nvinfo : EIATTR_CBANK_PARAM_SIZE
	.align		4
.L_37:
        /*004c*/ 	.byte	0x03, 0x19
        /*004e*/ 	.short	0x0010


	//----- nvinfo : EIATTR_PARAM_CBANK
	.align		4
        /*0050*/ 	.byte	0x04, 0x0a
        /*0052*/ 	.short	(.L_39 - .L_38)
	.align		4
.L_38:
        /*0054*/ 	.word	index@(.nv.constant0._Z14transposeNaivePiS_)
        /*0058*/ 	.short	0x0380
        /*005a*/ 	.short	0x0010


	//----- nvinfo : EIATTR_SW_WAR
	.align		4
.L_39:
        /*005c*/ 	.byte	0x04, 0x36
        /*005e*/ 	.short	(.L_41 - .L_40)
.L_40:
        /*0060*/ 	.word	0x00000008
.L_41:


//--------------------- .nv.callgraph             --------------------------
	.section	.nv.callgraph,"",@"SHT_CUDA_CALLGRAPH"
	.align	4
	.sectionentsize	8
	.align		4
        /*0000*/ 	.word	0x00000000
	.align		4
        /*0004*/ 	.word	0xffffffff
	.align		4
        /*0008*/ 	.word	0x00000000
	.align		4
        /*000c*/ 	.word	0xfffffffe
	.align		4
        /*0010*/ 	.word	0x00000000
	.align		4
        /*0014*/ 	.word	0xfffffffd
	.align		4
        /*0018*/ 	.word	0x00000000
	.align		4
        /*001c*/ 	.word	0xfffffffc


//--------------------- .text._Z7mat_mulPiS_S_    --------------------------
	.section	.text._Z7mat_mulPiS_S_,"ax",@progbits
	.align	128
        .global         _Z7mat_mulPiS_S_
        .type           _Z7mat_mulPiS_S_,@function
        .size           _Z7mat_mulPiS_S_,(.L_x_5 - _Z7mat_mulPiS_S_)
        .other          _Z7mat_mulPiS_S_,@"STO_CUDA_ENTRY STV_DEFAULT"
_Z7mat_mulPiS_S_:
.text._Z7mat_mulPiS_S_:
[----:B------:R-:W-:Y:S01]  /*0000*/  LDC R1, c[0x0][0x37c] ;  /* 0x0000df00ff017b82 */ /* 0x000fe20000000800 */
[----:B------:R-:W0:Y:S01]  /*0010*/  S2R R7, SR_CTAID.Y ;  /* 0x0000000000077919 */ /* 0x000e220000002600 */
[----:B------:R-:W1:Y:S06]  /*0020*/  LDCU UR12, c[0x0][0x360] ;  /* 0x00006c00ff0c77ac */ /* 0x000e6c0008000800 */
[----:B------:R-:W0:Y:S01]  /*0030*/  S2UR UR4, SR_CTAID.X ;  /* 0x00000000000479c3 */ /* 0x000e220000002500 */
[----:B------:R-:W2:Y:S01]  /*0040*/  S2R R5, SR_TID.Y ;  /* 0x0000000000057919 */ /* 0x000ea20000002200 */
[----:B------:R-:W2:Y:S01]  /*0050*/  LDCU UR13, c[0x0][0x364] ;  /* 0x00006c80ff0d77ac */ /* 0x000ea20008000800 */
[----:B------:R-:W1:Y:S05]  /*0060*/  S2R R3, SR_TID.X ;  /* 0x0000000000037919 */ /* 0x000e6a0000002100 */
[----:B------:R-:W0:Y:S02]  /*0070*/  LDC R2, c[0x0][0x370] ;  /* 0x0000dc00ff027b82 */ /* 0x000e240000000800 */
[----:B0-----:R-:W-:-:S04]  /*0080*/  IMAD R0, R2, R7, UR4 ;  /* 0x0000000402007e24 */ /* 0x001fc8000f8e0207 */
[----:B--2---:R-:W-:-:S04]  /*0090*/  IMAD R0, R0, UR13, R5 ;  /* 0x0000000d00007c24 */ /* 0x004fc8000f8e0205 */
[----:B-1----:R-:W-:-:S05]  /*00a0*/  IMAD R0, R0, UR12, R3 ;  /* 0x0000000c00007c24 */ /* 0x002fca000f8e0203 */
[----:B------:R-:W-:-:S13]  /*00b0*/  ISETP.GT.AND P0, PT, R0, 0xfffff, PT ;  /* 0x000fffff0000780c */ /* 0x000fda0003f04270 */
[----:B------:R-:W-:Y:S05]  /*00c0*/  @P0 EXIT ;  /* 0x000000000000094d */ /* 0x000fea0003800000 */
[----:B------:R-:W0:Y:S01]  /*00d0*/  LDCU UR5, c[0x0][0x374] ;  /* 0x00006e80ff0577ac */ /* 0x000e220008000800 */
[----:B------:R-:W1:Y:S01]  /*00e0*/  LDCU.128 UR8, c[0x0][0x380] ;  /* 0x00007000ff0877ac */ /* 0x000e620008000c00 */
[----:B------:R-:W2:Y:S01]  /*00f0*/  LDCU.64 UR14, c[0x0][0x358] ;  /* 0x00006b00ff0e77ac */ /* 0x000ea20008000a00 */
[----:B0-----:R-:W-:-:S04]  /*0100*/  IMAD R2, R2, UR5, RZ ;  /* 0x0000000502027c24 */ /* 0x001fc8000f8e02ff */
[----:B------:R-:W-:Y:S01]  /*0110*/  IMAD R2, R2, UR12, RZ ;  /* 0x0000000c02027c24 */ /* 0x000fe2000f8e02ff */
[----:B-1----:R-:W-:Y:S02]  /*0120*/  UIADD3 UR6, UP0, UPT, UR8, 0x20, URZ ;  /* 0x0000002008067890 */ /* 0x002fe4000ff1e0ff */
[----:B------:R-:W-:Y:S01]  /*0130*/  UIADD3 UR4, UP1, UPT, UR10, 0x20, URZ ;  /* 0x000000200a047890 */ /* 0x000fe2000ff3e0ff */
[----:B------:R-:W-:Y:S01]  /*0140*/  IMAD R7, R2, UR13, RZ ;  /* 0x0000000d02077c24 */ /* 0x000fe2000f8e02ff */
[----:B------:R-:W-:Y:S02]  /*0150*/  UIADD3.X UR7, UPT, UPT, URZ, UR9, URZ, UP0, !UPT ;  /* 0x00000009ff077290 */ /* 0x000fe400087fe4ff */
[----:B--2---:R-:W-:-:S12]  /*0160*/  UIADD3.X UR5, UPT, UPT, URZ, UR11, URZ, UP1, !UPT ;  /* 0x0000000bff057290 */ /* 0x004fd80008ffe4ff */
.L_x_1:
[----:B0-----:R-:W-:Y:S01]  /*0170*/  SHF.R.S32.HI R3, RZ, 0x1f, R0 ;  /* 0x0000001fff037819 */ /* 0x001fe20000011400 */
[----:B------:R-:W-:Y:S01]  /*0180*/  HFMA2 R8, -RZ, RZ, 0, 0 ;  /* 0x00000000ff087431 */ /* 0x000fe200000001ff */
[----:B------:R-:W-:Y:S02]  /*0190*/  MOV R2, UR6 ;  /* 0x0000000600027c02 */ /* 0x000fe40008000f00 */
[----:B------:R-:W-:Y:S02]  /*01a0*/  LEA.HI R3, R3, R0, RZ, 0xa ;  /* 0x0000000003037211 */ /* 0x000fe400078f50ff */
[----:B------:R-:W-:Y:S02]  /*01b0*/  MOV R4, UR4 ;  /* 0x0000000400047c02 */ /* 0x000fe40008000f00 */
[----:B------:R-:W-:Y:S02]  /*01c0*/  LOP3.LUT R9, R3, 0xfffffc00, RZ, 0xc0, !PT ;  /* 0xfffffc0003097812 */ /* 0x000fe400078ec0ff */
[----:B------:R-:W-:-:S02]  /*01d0*/  MOV R3, UR7 ;  /* 0x0000000700037c02 */ /* 0x000fc40008000f00 */
[CC--:B------:R-:W-:Y:S02]  /*01e0*/  IADD3 R6, PT, PT, -R9.reuse, R0.reuse, RZ ;  /* 0x0000000009067210 */ /* 0x0c0fe40007ffe1ff */
[----:B------:R-:W-:Y:S01]  /*01f0*/  MOV R5, UR5 ;  /* 0x0000000500057c02 */ /* 0x000fe20008000f00 */
[----:B------:R-:W-:Y:S01]  /*0200*/  IMAD.WIDE R2, R9, 0x4, R2 ;  /* 0x0000000409027825 */ /* 0x000fe200078e0202 */
[----:B------:R-:W-:Y:S02]  /*0210*/  IADD3 R0, PT, PT, R7, R0, RZ ;  /* 0x0000000007007210 */ /* 0x000fe40007ffe0ff */
[----:B------:R-:W-:Y:S01]  /*0220*/  MOV R14, RZ ;  /* 0x000000ff000e7202 */ /* 0x000fe20000000f00 */
[----:B------:R-:W-:Y:S01]  /*0230*/  IMAD.SHL.U32 R11, R6, 0x400, RZ ;  /* 0x00000400060b7824 */ /* 0x000fe200078e00ff */
[----:B------:R-:W-:Y:S02]  /*0240*/  MOV R13, R2 ;  /* 0x00000002000d7202 */ /* 0x000fe40000000f00 */
[----:B------:R-:W-:Y:S01]  /*0250*/  MOV R12, R3 ;  /* 0x00000003000c7202 */ /* 0x000fe20000000f00 */
[----:B------:R-:W-:Y:S01]  /*0260*/  IMAD.WIDE R4, R11, 0x4, R4 ;  /* 0x000000040b047825 */ /* 0x000fe200078e0204 */
[----:B------:R-:W-:-:S02]  /*0270*/  ISETP.GE.AND P0, PT, R0, 0x100000, PT ;  /* 0x001000000000780c */ /* 0x000fc40003f06270 */
[----:B------:R-:W-:Y:S01]  /*0280*/  SHF.R.S32.HI R11, RZ, 0x1f, R9 ;  /* 0x0000001fff0b7819 */ /* 0x000fe20000011409 */
[----:B------:R-:W-:Y:S01]  /*0290*/  IMAD.MOV.U32 R2, RZ, RZ, R4 ;  /* 0x000000ffff027224 */ /* 0x000fe200078e0004 */
[----:B------:R-:W-:-:S09]  /*02a0*/  MOV R3, R5 ;  /* 0x0000000500037202 */ /* 0x000fd20000000f00 */
.L_x_0:
[----:B------:R-:W-:Y:S01]  /*02b0*/  IMAD.MOV.U32 R4, RZ, RZ, R13 ;  /* 0x000000ffff047224 */ /* 0x000fe200078e000d */
[----:B------:R-:W-:Y:S01]  /*02c0*/  MOV R5, R12 ;  /* 0x0000000c00057202 */ /* 0x000fe20000000f00 */
[----:B------:R-:W2:Y:S04]  /*02d0*/  LDG.E R24, desc[UR14][R2.64+-0x1c] ;  /* 0xffffe40e02187981 */ /* 0x000ea8000c1e1900 */
[----:B------:R-:W3:Y:S04]  /*02e0*/  LDG.E R15, desc[UR14][R4.64+-0x20] ;  /* 0xffffe00e040f7981 */ /* 0x000ee8000c1e1900 */
[----:B------:R-:W3:Y:S04]  /*02f0*/  LDG.E R12, desc[UR14][R2.64+-0x20] ;  /* 0xffffe00e020c7981 */ /* 0x000ee8000c1e1900 */
[----:B------:R-:W2:Y:S04]  /*0300*/  LDG.E R17, desc[UR14][R4.64+-0x1c] ;  /* 0xffffe40e04117981 */ /* 0x000ea8000c1e1900 */
[----:B------:R-:W4:Y:S04]  /*0310*/  LDG.E R16, desc[UR14][R4.64+-0x18] ;  /* 0xffffe80e04107981 */ /* 0x000f28000c1e1900 */
[----:B------:R-:W4:Y:S04]  /*0320*/  LDG.E R19, desc[UR14][R2.64+-0x18] ;  /* 0xffffe80e02137981 */ /* 0x000f28000c1e1900 */
[----:B------:R-:W5:Y:S04]  /*0330*/  LDG.E R20, desc[UR14][R4.64+-0x14] ;  /* 0xffffec0e04147981 */ /* 0x000f68000c1e1900 */
[----:B------:R-:W5:Y:S04]  /*0340*/  LDG.E R23, desc[UR14][R2.64+-0x14] ;  /* 0xffffec0e02177981 */ /* 0x000f68000c1e1900 */
[----:B------:R-:W5:Y:S04]  /*0350*/  LDG.E R22, desc[UR14][R4.64+-0x10] ;  /* 0xfffff00e04167981 */ /* 0x000f68000c1e1900 */
[----:B------:R-:W5:Y:S04]  /*0360*/  LDG.E R25, desc[UR14][R2.64+-0x10] ;  /* 0xfffff00e02197981 */ /* 0x000f68000c1e1900 */
[----:B------:R-:W5:Y:S04]  /*0370*/  LDG.E R18, desc[UR14][R4.64+-0xc] ;  /* 0xfffff40e04127981 */ /* 0x000f68000c1e1900 */
[----:B------:R-:W5:Y:S04]  /*0380*/  LDG.E R21, desc[UR14][R2.64+-0xc] ;  /* 0xfffff40e02157981 */ /* 0x000f68000c1e1900 */
[----:B------:R-:W5:Y:S04]  /*0390*/  LDG.E R10, desc[UR14][R4.64+-0x8] ;  /* 0xfffff80e040a7981 */ /* 0x000f68000c1e1900 */
[----:B------:R-:W5:Y:S01]  /*03a0*/  LDG.E R13, desc[UR14][R2.64+-0x8] ;  /* 0xfffff80e020d7981 */ /* 0x000f62000c1e1900 */
[----:B---3--:R-:W-:-:S03]  /*03b0*/  IMAD R14, R15, R12, R14 ;  /* 0x0000000c0f0e7224 */ /* 0x008fc600078e020e */
[----:B------:R-:W3:Y:S04]  /*03c0*/  LDG.E R12, desc[UR14][R4.64+-0x4] ;  /* 0xfffffc0e040c7981 */ /* 0x000ee8000c1e1900 */
[----:B------:R-:W3:Y:S01]  /*03d0*/  LDG.E R15, desc[UR14][R2.64+-0x4] ;  /* 0xfffffc0e020f7981 */ /* 0x000ee2000c1e1900 */
[----:B--2---:R-:W-:-:S03]  /*03e0*/  IMAD R24, R17, R24, R14 ;  /* 0x0000001811187224 */ /* 0x004fc600078e020e */
[----:B------:R-:W2:Y:S04]  /*03f0*/  LDG.E R14, desc[UR14][R4.64] ;  /* 0x0000000e040e7981 */ /* 0x000ea8000c1e1900 */
[----:B------:R-:W2:Y:S01]  /*0400*/  LDG.E R17, desc[UR14][R2.64] ;  /* 0x0000000e02117981 */ /* 0x000ea2000c1e1900 */
[----:B----4-:R-:W-:-:S03]  /*0410*/  IMAD R24, R16, R19, R24 ;  /* 0x0000001310187224 */ /* 0x010fc600078e0218 */
[----:B------:R-:W4:Y:S04]  /*0420*/  LDG.E R16, desc[UR14][R4.64+0x4] ;  /* 0x0000040e04107981 */ /* 0x000f28000c1e1900 */
[----:B------:R-:W4:Y:S01]  /*0430*/  LDG.E R19, desc[UR14][R2.64+0x4] ;  /* 0x0000040e02137981 */ /* 0x000f22000c1e1900 */
[----:B-----5:R-:W-:-:S03]  /*0440*/  IMAD R24, R20, R23, R24 ;  /* 0x0000001714187224 */ /* 0x020fc600078e0218 */
[----:B------:R-:W5:Y:S04]  /*0450*/  LDG.E R20, desc[UR14][R4.64+0x8] ;  /* 0x0000080e04147981 */ /* 0x000f68000c1e1900 */
[----:B------:R-:W5:Y:S01]  /*0460*/  LDG.E R23, desc[UR14][R2.64+0x8] ;  /* 0x0000080e02177981 */ /* 0x000f62000c1e1900 */
[----:B------:R-:W-:-:S03]  /*0470*/  IMAD R24, R22, R25, R24 ;  /* 0x0000001916187224 */ /* 0x000fc600078e0218 */
        /* <DEDUP_REMOVED lines=8> */
[----:B---3--:R-:W-:-:S03]  /*0500*/  IMAD R24, R12, R15, R24 ;  /* 0x0000000f0c187224 */ /* 0x008fc600078e0218 */
[----:B------:R-:W3:Y:S04]  /*0510*/  LDG.E R15, desc[UR14][R4.64+0x18] ;  /* 0x0000180e040f7981 */ /* 0x000ee8000c1e1900 */
[----:B------:R-:W3:Y:S01]  /*0520*/  LDG.E R12, desc[UR14][R2.64+0x18] ;  /* 0x0000180e020c7981 */ /* 0x000ee2000c1e1900 */
[----:B--2---:R-:W-:-:S03]  /*0530*/  IMAD R24, R14, R17, R24 ;  /* 0x000000110e187224 */ /* 0x004fc600078e0218 */
[----:B------:R-:W2:Y:S04]  /*0540*/  LDG.E R14, desc[UR14][R4.64+0x1c] ;  /* 0x00001c0e040e7981 */ /* 0x000ea8000c1e1900 */
[----:B------:R0:W2:Y:S01]  /*0550*/  LDG.E R17, desc[UR14][R2.64+0x1c] ;  /* 0x00001c0e02117981 */ /* 0x0000a2000c1e1900 */
[----:B----4-:R-:W-:Y:S01]  /*0560*/  IMAD R16, R16, R19, R24 ;  /* 0x0000001310107224 */ /* 0x010fe200078e0218 */
[----:B------:R-:W-:-:S03]  /*0570*/  IADD3 R8, PT, PT, R8, 0x10, RZ ;  /* 0x0000001008087810 */ /* 0x000fc60007ffe0ff */
[----:B-----5:R-:W-:Y:S01]  /*0580*/  IMAD R16, R20, R23, R16 ;  /* 0x0000001714107224 */ /* 0x020fe200078e0210 */
[----:B------:R-:W-:-:S03]  /*0590*/  ISETP.NE.AND P1, PT, R8, 0x400, PT ;  /* 0x000004000800780c */ /* 0x000fc60003f25270 */
[----:B------:R-:W-:-:S04]  /*05a0*/  IMAD R16, R22, R25, R16 ;  /* 0x0000001916107224 */ /* 0x000fc800078e0210 */
[----:B------:R-:W-:Y:S01]  /*05b0*/  IMAD R16, R18, R21, R16 ;  /* 0x0000001512107224 */ /* 0x000fe200078e0210 */
[----:B0-----:R-:W-:-:S03]  /*05c0*/  IADD3 R2, P3, PT, R2, 0x40, RZ ;  /* 0x0000004002027810 */ /* 0x001fc60007f7e0ff */
[----:B------:R-:W-:Y:S01]  /*05d0*/  IMAD R10, R10, R13, R16 ;  /* 0x0000000d0a0a7224 */ /* 0x000fe200078e0210 */
[----:B------:R-:W-:Y:S02]  /*05e0*/  IADD3 R13, P2, PT, R4, 0x40, RZ ;  /* 0x00000040040d7810 */ /* 0x000fe40007f5e0ff */
[----:B------:R-:W-:Y:S01]  /*05f0*/  IADD3.X R3, PT, PT, RZ, R3, RZ, P3, !PT ;  /* 0x00000003ff037210 */ /* 0x000fe20001ffe4ff */
[----:B---3--:R-:W-:Y:S01]  /*0600*/  IMAD R10, R15, R12, R10 ;  /* 0x0000000c0f0a7224 */ /* 0x008fe200078e020a */
[----:B------:R-:W-:-:S03]  /*0610*/  IADD3.X R12, PT, PT, RZ, R5, RZ, P2, !PT ;  /* 0x00000005ff0c7210 */ /* 0x000fc600017fe4ff */
[----:B--2---:R-:W-:Y:S01]  /*0620*/  IMAD R14, R14, R17, R10 ;  /* 0x000000110e0e7224 */ /* 0x004fe200078e020a */
[----:B------:R-:W-:Y:S06]  /*0630*/  @P1 BRA `(.L_x_0) ;  /* 0xfffffffc001c1947 */ /* 0x000fec000383ffff */
[----:B------:R-:W0:Y:S01]  /*0640*/  LDCU.64 UR8, c[0x0][0x390] ;  /* 0x00007200ff0877ac */ /* 0x000e220008000a00 */
[----:B------:R-:W-:-:S04]  /*0650*/  IADD3 R9, P1, PT, R9, R6, RZ ;  /* 0x0000000609097210 */ /* 0x000fc80007f3e0ff */
[----:B------:R-:W-:Y:S02]  /*0660*/  LEA.HI.X.SX32 R6, R6, R11, 0x1, P1 ;  /* 0x0000000b06067211 */ /* 0x000fe400008f0eff */
[----:B0-----:R-:W-:-:S04]  /*0670*/  LEA R2, P1, R9, UR8, 0x2 ;  /* 0x0000000809027c11 */ /* 0x001fc8000f8210ff */
[----:B------:R-:W-:-:S05]  /*0680*/  LEA.HI.X R3, R9, UR9, R6, 0x2, P1 ;  /* 0x0000000909037c11 */ /* 0x000fca00088f1406 */
[----:B------:R0:W-:Y:S01]  /*0690*/  STG.E desc[UR14][R2.64], R14 ;  /* 0x0000000e02007986 */ /* 0x0001e2000c10190e */
[----:B------:R-:W-:Y:S05]  /*06a0*/  @!P0 BRA `(.L_x_1) ;  /* 0xfffffff800b08947 */ /* 0x000fea000383ffff */
[----:B------:R-:W-:Y:S05]  /*06b0*/  EXIT ;  /* 0x000000000000794d */ /* 0x000fea0003800000 */
.L_x_2:
[----:B------:R-:W-:-:S00]  /*06c0*/  BRA `(.L_x_2) ;  /* 0xfffffffc00fc7947 */ /* 0x000fc0000383ffff */
[----:B------:R-:W-:-:S00]  /*06d0*/  NOP ;  /* 0x0000000000007918 */ /* 0x000fc00000000000 */
        /* <DEDUP_REMOVED lines=10> */
.L_x_5:


//--------------------- .text._Z14transposeNaivePiS_ --------------------------
	.section	.text._Z14transposeNaivePiS_,"ax",@progbits
	.align	128
        .global         _Z14transposeNaivePiS_
        .type           _Z14transposeNaivePiS_,@function
        .size           _Z14transposeNaivePiS_,(.L_x_6 - _Z14transposeNaivePiS_)
        .other          _Z14transposeNaivePiS_,@"STO_CUDA_ENTRY STV_DEFAULT"
_Z14transposeNaivePiS_:
.text._Z14transposeNaivePiS_:
        /* <DEDUP_REMOVED lines=14> */
[----:B------:R-:W1:Y:S01]  /*00e0*/  LDC.64 R2, c[0x0][0x380] ;  /* 0x0000e000ff027b82 */ /* 0x000e620000000a00 */
[----:B------:R-:W2:Y:S07]  /*00f0*/  LDCU.64 UR8, c[0x0][0x358] ;  /* 0x00006b00ff0877ac */ /* 0x000eae0008000a00 */
[----:B------:R-:W3:Y:S01]  /*0100*/  LDC.64 R4, c[0x0][0x388] ;  /* 0x0000e200ff047b82 */ /* 0x000ee20000000a00 */
[----:B0-----:R-:W-:-:S04]  /*0110*/  IMAD R6, R6, UR6, RZ ;  /* 0x0000000606067c24 */ /* 0x001fc8000f8e02ff */
[----:B------:R-:W-:-:S04]  /*0120*/  IMAD R6, R6, UR4, RZ ;  /* 0x0000000406067c24 */ /* 0x000fc8000f8e02ff */
[----:B--2---:R-:W-:-:S07]  /*0130*/  IMAD R11, R6, UR5, RZ ;  /* 0x00000005060b7c24 */ /* 0x004fce000f8e02ff */
.L_x_3:
[----:B01----:R-:W-:-:S06]  /*0140*/  IMAD.WIDE R6, R0, 0x4, R2 ;  /* 0x0000000400067825 */ /* 0x003fcc00078e0202 */
[----:B------:R-:W2:Y:S01]  /*0150*/  LDG.E R7, desc[UR8][R6.64] ;  /* 0x0000000806077981 */ /* 0x000ea2000c1e1900 */
[----:B------:R-:W-:-:S04]  /*0160*/  SHF.R.S32.HI R9, RZ, 0x1f, R0 ;  /* 0x0000001fff097819 */ /* 0x000fc80000011400 */
[----:B------:R-:W-:-:S04]  /*0170*/  LEA.HI R9, R9, R0, RZ, 0xa ;  /* 0x0000000009097211 */ /* 0x000fc800078f50ff */
[----:B------:R-:W-:Y:S02]  /*0180*/  LOP3.LUT R13, R9, 0x3ffc00, RZ, 0xc0, !PT ;  /* 0x003ffc00090d7812 */ /* 0x000fe400078ec0ff */
[----:B------:R-:W-:Y:S02]  /*0190*/  SHF.R.S32.HI R9, RZ, 0xa, R9 ;  /* 0x0000000aff097819 */ /* 0x000fe40000011409 */
[-C--:B------:R-:W-:Y:S02]  /*01a0*/  IADD3 R8, PT, PT, -R13, R0.reuse, RZ ;  /* 0x000000000d087210 */ /* 0x080fe40007ffe1ff */
[----:B------:R-:W-:Y:S02]  /*01b0*/  IADD3 R0, PT, PT, R11, R0, RZ ;  /* 0x000000000b007210 */ /* 0x000fe40007ffe0ff */
[----:B------:R-:W-:Y:S02]  /*01c0*/  LEA R9, R8, R9, 0xa ;  /* 0x0000000908097211 */ /* 0x000fe400078e50ff */
[----:B------:R-:W-:-:S03]  /*01d0*/  ISETP.GE.AND P0, PT, R0, 0x100000, PT ;  /* 0x001000000000780c */ /* 0x000fc60003f06270 */
[----:B---3--:R-:W-:-:S05]  /*01e0*/  IMAD.WIDE R8, R9, 0x4, R4 ;  /* 0x0000000409087825 */ /* 0x008fca00078e0204 */
[----:B--2---:R0:W-:Y:S05]  /*01f0*/  STG.E desc[UR8][R8.64], R7 ;  /* 0x0000000708007986 */ /* 0x0041ea000c101908 */
[----:B------:R-:W-:Y:S05]  /*0200*/  @!P0 BRA `(.L_x_3) ;  /* 0xfffffffc00cc8947 */ /* 0x000fea000383ffff */
[----:B------:R-:W-:Y:S05]  /*0210*/  EXIT ;  /* 0x000000000000794d */ /* 0x000fea0003800000 */
.L_x_4:
        /* <DEDUP_REMOVED lines=14> */
.L_x_6:


//--------------------- .nv.shared.reserved.0     --------------------------
	.section	.nv.shared.reserved.0,"aw",@nobits
	.weak		__nv_reservedSMEM_offset_0_alias
	.size		__nv_reservedSMEM_offset_0_alias, 0, 64
	.other		__nv_reservedSMEM_offset_0_alias,@"STO_CUDA_RESERVED_SHARED STV_DEFAULT"
__nv_reservedSMEM_offset_0_alias:
	.zero		0
	.zero		64


//--------------------- .nv.constant0._Z7mat_mulPiS_S_ --------------------------
	.section	.nv.constant0._Z7mat_mulPiS_S_,"a",@progbits
	.sectionflags	@""
	.align	4
.nv.constant0._Z7mat_mulPiS_S_:
	.zero		920


//--------------------- .nv.constant0._Z14transposeNaivePiS_ --------------------------
	.section	.nv.constant0._Z14transposeNaivePiS_,"a",@progbits
	.sectionflags	@""
	.align	4
.nv.constant0._Z14transposeNaivePiS_:
	.zero		912


//--------------------- SYMBOLS --------------------------

	.type		.nv.reservedSmem.offset0,@object
	.size		.nv.reservedSmem.offset0,0x4
